	.headerflags	@"EF_CUDA_TEXMODE_UNIFIED EF_CUDA_64BIT_ADDRESS EF_CUDA_ACCELERATORS EF_CUDA_SM90 EF_CUDA_VIRTUAL_SM(EF_CUDA_SM90)"
	.elftype	@"ET_EXEC"


//--------------------- .nv.info                  --------------------------
	.section	.nv.info,"",@"SHT_CUDA_INFO"
	.align	4


	//----- nvinfo : EIATTR_REGCOUNT
	.align		4
        /*0000*/ 	.byte	0x04, 0x2f
        /*0002*/ 	.short	(.L_1 - .L_0)
	.align		4
.L_0:
        /*0004*/ 	.word	index@(triton_poi_fused_convolution_relu_sgn_sub_7)
        /*0008*/ 	.word	0x00000011


	//----- nvinfo : EIATTR_MIN_STACK_SIZE
	.align		4
.L_1:
        /*000c*/ 	.byte	0x04, 0x12
        /*000e*/ 	.short	(.L_3 - .L_2)
	.align		4
.L_2:
        /*0010*/ 	.word	index@(triton_poi_fused_convolution_relu_sgn_sub_7)
        /*0014*/ 	.word	0x00000000


	//----- nvinfo : EIATTR_FRAME_SIZE
	.align		4
.L_3:
        /*0018*/ 	.byte	0x04, 0x11
        /*001a*/ 	.short	(.L_5 - .L_4)
	.align		4
.L_4:
        /*001c*/ 	.word	index@(triton_poi_fused_convolution_relu_sgn_sub_7)
        /*0020*/ 	.word	0x00000000


	//----- nvinfo : EIATTR_MIN_STACK_SIZE
	.align		4
.L_5:
        /*0024*/ 	.byte	0x04, 0x12
        /*0026*/ 	.short	(.L_7 - .L_6)
	.align		4
.L_6:
        /*0028*/ 	.word	index@(triton_poi_fused_convolution_relu_sgn_sub_7)
        /*002c*/ 	.word	0x00000000
.L_7:


//--------------------- .nv.info.triton_poi_fused_convolution_relu_sgn_sub_7 --------------------------
	.section	.nv.info.triton_poi_fused_convolution_relu_sgn_sub_7,"",@"SHT_CUDA_INFO"
	.sectionflags	@""
	.align	4


	//----- nvinfo : EIATTR_CUDA_API_VERSION
	.align		4
        /*0000*/ 	.byte	0x04, 0x37
        /*0002*/ 	.short	(.L_9 - .L_8)
.L_8:
        /*0004*/ 	.word	0x0000007c


	//----- nvinfo : EIATTR_KPARAM_INFO
	.align		4
.L_9:
        /*0008*/ 	.byte	0x04, 0x17
        /*000a*/ 	.short	(.L_11 - .L_10)
.L_10:
        /*000c*/ 	.word	0x00000000
        /*0010*/ 	.short	0x0004
        /*0012*/ 	.short	0x0020
        /*0014*/ 	.byte	0x00, 0xf0, 0x11, 0x00


	//----- nvinfo : EIATTR_KPARAM_INFO
	.align		4
.L_11:
        /*0018*/ 	.byte	0x04, 0x17
        /*001a*/ 	.short	(.L_13 - .L_12)
.L_12:
        /*001c*/ 	.word	0x00000000
        /*0020*/ 	.short	0x0003
        /*0022*/ 	.short	0x0018
        /*0024*/ 	.byte	0x00, 0xf4, 0x21, 0x00


	//----- nvinfo : EIATTR_KPARAM_INFO
	.align		4
.L_13:
        /*0028*/ 	.byte	0x04, 0x17
        /*002a*/ 	.short	(.L_15 - .L_14)
.L_14:
        /*002c*/ 	.word	0x00000000
        /*0030*/ 	.short	0x0002
        /*0032*/ 	.short	0x0010
        /*0034*/ 	.byte	0x00, 0xf4, 0x21, 0x00


	//----- nvinfo : EIATTR_KPARAM_INFO
	.align		4
.L_15:
        /*0038*/ 	.byte	0x04, 0x17
        /*003a*/ 	.short	(.L_17 - .L_16)
.L_16:
        /*003c*/ 	.word	0x00000000
        /*0040*/ 	.short	0x0001
        /*0042*/ 	.short	0x0008
        /*0044*/ 	.byte	0x00, 0xf4, 0x21, 0x00


	//----- nvinfo : EIATTR_KPARAM_INFO
	.align		4
.L_17:
        /*0048*/ 	.byte	0x04, 0x17
        /*004a*/ 	.short	(.L_19 - .L_18)
.L_18:
        /*004c*/ 	.word	0x00000000
        /*0050*/ 	.short	0x0000
        /*0052*/ 	.short	0x0000
        /*0054*/ 	.byte	0x00, 0xf4, 0x21, 0x00


	//----- nvinfo : EIATTR_SPARSE_MMA_MASK
	.align		4
.L_19:
        /*0058*/ 	.byte	0x03, 0x50
        /*005a*/ 	.short	0x0000


	//----- nvinfo : EIATTR_MAXREG_COUNT
	.align		4
        /*005c*/ 	.byte	0x03, 0x1b
        /*005e*/ 	.short	0x00ff


	//----- nvinfo : EIATTR_EXIT_INSTR_OFFSETS
	.align		4
        /*0060*/ 	.byte	0x04, 0x1c
        /*0062*/ 	.short	(.L_21 - .L_20)


	//   ....[0]....
.L_20:
        /*0064*/ 	.word	0x00000330


	//----- nvinfo : EIATTR_REQNTID
	.align		4
.L_21:
        /*0068*/ 	.byte	0x04, 0x10
        /*006a*/ 	.short	(.L_23 - .L_22)
.L_22:
        /*006c*/ 	.word	0x00000100
        /*0070*/ 	.word	0x00000001
        /*0074*/ 	.word	0x00000001


	//----- nvinfo : EIATTR_CBANK_PARAM_SIZE
	.align		4
.L_23:
        /*0078*/ 	.byte	0x03, 0x19
        /*007a*/ 	.short	0x0024


	//----- nvinfo : EIATTR_PARAM_CBANK
	.align		4
        /*007c*/ 	.byte	0x04, 0x0a
        /*007e*/ 	.short	(.L_25 - .L_24)
	.align		4
.L_24:
        /*0080*/ 	.word	index@(.nv.constant0.triton_poi_fused_convolution_relu_sgn_sub_7)
        /*0084*/ 	.short	0x0210
        /*0086*/ 	.short	0x0024


	//----- nvinfo : EIATTR_SW_WAR
	.align		4
.L_25:
        /*0088*/ 	.byte	0x04, 0x36
        /*008a*/ 	.short	(.L_27 - .L_26)
.L_26:
        /*008c*/ 	.word	0x00000008
.L_27:


//--------------------- .nv.callgraph             --------------------------
	.section	.nv.callgraph,"",@"SHT_CUDA_CALLGRAPH"
	.align	4
	.sectionentsize	8
	.align		4
        /*0000*/ 	.word	0x00000000
	.align		4
        /*0004*/ 	.word	0xffffffff
	.align		4
        /*0008*/ 	.word	0x00000000
	.align		4
        /*000c*/ 	.word	0xfffffffe
	.align		4
        /*0010*/ 	.word	0x00000000
	.align		4
        /*0014*/ 	.word	0xfffffffd
	.align		4
        /*0018*/ 	.word	0x00000000
	.align		4
        /*001c*/ 	.word	0xfffffffc


//--------------------- .text.triton_poi_fused_convolution_relu_sgn_sub_7 --------------------------
	.section	.text.triton_poi_fused_convolution_relu_sgn_sub_7,"ax",@progbits
	.align	128
        .global         triton_poi_fused_convolution_relu_sgn_sub_7
        .type           triton_poi_fused_convolution_relu_sgn_sub_7,@function
        .size           triton_poi_fused_convolution_relu_sgn_sub_7,(.L_x_1 - triton_poi_fused_convolution_relu_sgn_sub_7)
        .other          triton_poi_fused_convolution_relu_sgn_sub_7,@"STO_CUDA_ENTRY STV_DEFAULT"
triton_poi_fused_convolution_relu_sgn_sub_7:
.text.triton_poi_fused_convolution_relu_sgn_sub_7:
[----:B------:R-:W-:Y:S01]  /*0000*/  LDC R1, c[0x0][0x28] ;  /* 0x00000a00ff017b82 */ /* 0x000fe20000000800 */
[----:B------:R-:W1:Y:S07]  /*0010*/  S2R R0, SR_TID.X ;  /* 0x0000000000007919 */ /* 0x000e6e0000002100 */
[----:B------:R-:W2:Y:S01]  /*0020*/  LDC.64 R10, c[0x0][0x220] ;  /* 0x00008800ff0a7b82 */ /* 0x000ea20000000a00 */
[----:B------:R-:W-:Y:S01]  /*0030*/  ULDC.64 UR4, c[0x0][0x208] ;  /* 0x0000820000047ab9 */ /* 0x000fe20000000a00 */
[----:B------:R-:W3:Y:S06]  /*0040*/  S2R R7, SR_CTAID.X ;  /* 0x0000000000077919 */ /* 0x000eec0000002500 */
[----:B------:R-:W4:Y:S08]  /*0050*/  LDC.64 R4, c[0x0][0x218] ;  /* 0x00008600ff047b82 */ /* 0x000f300000000a00 */
[----:B------:R-:W5:Y:S01]  /*0060*/  LDC.64 R2, c[0x0][0x210] ;  /* 0x00008400ff027b82 */ /* 0x000f620000000a00 */
[----:B-1----:R-:W-:Y:S01]  /*0070*/  IMAD.SHL.U32 R0, R0, 0x2, RZ ;  /* 0x0000000200007824 */ /* 0x002fe200078e00ff */
[----:B---3--:R-:W-:-:S04]  /*0080*/  SHF.R.S32.HI R6, RZ, 0x16, R7 ;  /* 0x00000016ff067819 */ /* 0x008fc80000011407 */
[----:B------:R-:W-:-:S05]  /*0090*/  LOP3.LUT R0, R0, 0x1fe, RZ, 0xc0, !PT ;  /* 0x000001fe00007812 */ /* 0x000fca00078ec0ff */
[----:B------:R-:W-:Y:S01]  /*00a0*/  IMAD R0, R7, 0x200, R0 ;  /* 0x0000020007007824 */ /* 0x000fe200078e0200 */
[----:B------:R-:W-:-:S03]  /*00b0*/  SGXT R7, R6, 0x1 ;  /* 0x000000010607781a */ /* 0x000fc60000000200 */
[----:B----4-:R-:W-:Y:S01]  /*00c0*/  IMAD.WIDE R4, R0, 0x4, R4 ;  /* 0x0000000400047825 */ /* 0x010fe200078e0204 */
[----:B------:R-:W-:-:S03]  /*00d0*/  LEA.HI R7, R7, R0, RZ, 0x6 ;  /* 0x0000000007077211 */ /* 0x000fc600078f30ff */
[C---:B-----5:R-:W-:Y:S01]  /*00e0*/  IMAD.WIDE R2, R0.reuse, 0x4, R2 ;  /* 0x0000000400027825 */ /* 0x060fe200078e0202 */
[----:B------:R-:W-:Y:S01]  /*00f0*/  LOP3.LUT R7, R7, 0xffffffc0, RZ, 0xc0, !PT ;  /* 0xffffffc007077812 */ /* 0x000fe200078ec0ff */
[----:B------:R-:W3:Y:S04]  /*0100*/  LDG.E.64 R8, desc[UR4][R4.64] ;  /* 0x0000000404087981 */ /* 0x000ee8000c1e1b00 */
[----:B------:R-:W-:-:S04]  /*0110*/  IMAD.IADD R7, R0, 0x1, -R7 ;  /* 0x0000000100077824 */ /* 0x000fc800078e0a07 */
[----:B--2---:R-:W-:Y:S02]  /*0120*/  IMAD.WIDE R10, R7, 0x4, R10 ;  /* 0x00000004070a7825 */ /* 0x004fe400078e020a */
[----:B------:R-:W2:Y:S04]  /*0130*/  LDG.E.64 R6, desc[UR4][R2.64] ;  /* 0x0000000402067981 */ /* 0x000ea8000c1e1b00 */
[----:B------:R-:W3:Y:S02]  /*0140*/  LDG.E.EL.64 R10, desc[UR4][R10.64] ;  /* 0x000000040a0a7981 */ /* 0x000ee4000c2e1b00 */
[----:B---3--:R-:W-:Y:S01]  /*0150*/  FADD R12, R10, R8 ;  /* 0x000000080a0c7221 */ /* 0x008fe20000000000 */
[C---:B--2---:R-:W-:Y:S01]  /*0160*/  FSETP.GEU.AND P1, PT, R6.reuse, -R10, PT ;  /* 0x8000000a0600720b */ /* 0x044fe20003f2e000 */
[----:B------:R-:W-:Y:S01]  /*0170*/  FADD R6, R6, R10 ;  /* 0x0000000a06067221 */ /* 0x000fe20000000000 */
[----:B------:R-:W-:-:S04]  /*0180*/  FSETP.GEU.AND P2, PT, R10, -R8, PT ;  /* 0x800000080a00720b */ /* 0x000fc80003f4e000 */
[----:B------:R-:W-:Y:S01]  /*0190*/  FSEL R8, R12, RZ, P2 ;  /* 0x000000ff0c087208 */ /* 0x000fe20001000000 */
[C---:B------:R-:W-:Y:S01]  /*01a0*/  FADD R12, R11.reuse, R9 ;  /* 0x000000090b0c7221 */ /* 0x040fe20000000000 */
[----:B------:R-:W-:Y:S02]  /*01b0*/  FSEL R6, R6, RZ, P1 ;  /* 0x000000ff06067208 */ /* 0x000fe40000800000 */
[----:B------:R-:W-:Y:S02]  /*01c0*/  FSETP.GEU.AND P2, PT, R11, -R9, PT ;  /* 0x800000090b00720b */ /* 0x000fe40003f4e000 */
[C---:B------:R-:W-:Y:S01]  /*01d0*/  FSETP.GEU.AND P0, PT, R7.reuse, -R11, PT ;  /* 0x8000000b0700720b */ /* 0x040fe20003f0e000 */
[----:B------:R-:W-:Y:S01]  /*01e0*/  FADD R7, R7, R11 ;  /* 0x0000000b07077221 */ /* 0x000fe20000000000 */
[----:B------:R-:W-:Y:S02]  /*01f0*/  FSETP.GT.AND P1, PT, R8, R6, PT ;  /* 0x000000060800720b */ /* 0x000fe40003f24000 */
[----:B------:R-:W-:-:S02]  /*0200*/  FSEL R9, R12, RZ, P2 ;  /* 0x000000ff0c097208 */ /* 0x000fc40001000000 */
[----:B------:R-:W-:Y:S02]  /*0210*/  FSETP.GEU.AND P2, PT, R8, R6, PT ;  /* 0x000000060800720b */ /* 0x000fe40003f4e000 */
[----:B------:R-:W-:Y:S02]  /*0220*/  FSEL R7, R7, RZ, P0 ;  /* 0x000000ff07077208 */ /* 0x000fe40000000000 */
[----:B------:R-:W-:Y:S02]  /*0230*/  SEL R10, RZ, 0x1, !P1 ;  /* 0x00000001ff0a7807 */ /* 0x000fe40004800000 */
[CC--:B------:R-:W-:Y:S02]  /*0240*/  FSETP.GT.AND P0, PT, R9.reuse, R7.reuse, PT ;  /* 0x000000070900720b */ /* 0x0c0fe40003f04000 */
[----:B------:R-:W-:Y:S02]  /*0250*/  CS2R R12, SRZ ;  /* 0x00000000000c7805 */ /* 0x000fe4000001ff00 */
[----:B------:R-:W-:Y:S01]  /*0260*/  FSETP.GEU.AND P3, PT, R9, R7, PT ;  /* 0x000000070900720b */ /* 0x000fe20003f6e000 */
[----:B------:R-:W-:-:S02]  /*0270*/  @!P1 IMAD.MOV R12, RZ, RZ, -0x1 ;  /* 0xffffffffff0c9424 */ /* 0x000fc400078e02ff */
[----:B------:R-:W-:Y:S02]  /*0280*/  @P2 IMAD.MOV R12, RZ, RZ, R10 ;  /* 0x000000ffff0c2224 */ /* 0x000fe400078e020a */
[----:B------:R-:W1:Y:S01]  /*0290*/  LDC.64 R10, c[0x0][0x228] ;  /* 0x00008a00ff0a7b82 */ /* 0x000e620000000a00 */
[----:B------:R-:W-:-:S03]  /*02a0*/  SEL R14, RZ, 0x1, !P0 ;  /* 0x00000001ff0e7807 */ /* 0x000fc60004000000 */
[----:B------:R-:W-:-:S04]  /*02b0*/  @!P0 IMAD.MOV R13, RZ, RZ, -0x1 ;  /* 0xffffffffff0d8424 */ /* 0x000fc800078e02ff */
[----:B------:R-:W-:Y:S01]  /*02c0*/  @P3 IMAD.MOV R13, RZ, RZ, R14 ;  /* 0x000000ffff0d3224 */ /* 0x000fe200078e020e */
[----:B------:R-:W-:Y:S08]  /*02d0*/  I2F.S16 R12, R12 ;  /* 0x0000000c000c7306 */ /* 0x000ff00000101400 */
[----:B------:R-:W2:Y:S01]  /*02e0*/  I2F.S16 R13, R13 ;  /* 0x0000000d000d7306 */ /* 0x000ea20000101400 */
[----:B------:R-:W-:Y:S04]  /*02f0*/  STG.E.64 desc[UR4][R2.64], R6 ;  /* 0x0000000602007986 */ /* 0x000fe8000c101b04 */
[----:B------:R-:W-:Y:S01]  /*0300*/  STG.E.64 desc[UR4][R4.64], R8 ;  /* 0x0000000804007986 */ /* 0x000fe2000c101b04 */
[----:B-1----:R-:W-:-:S05]  /*0310*/  IMAD.WIDE R10, R0, 0x4, R10 ;  /* 0x00000004000a7825 */ /* 0x002fca00078e020a */
[----:B--2---:R-:W-:Y:S01]  /*0320*/  STG.E.64 desc[UR4][R10.64], R12 ;  /* 0x0000000c0a007986 */ /* 0x004fe2000c101b04 */
[----:B------:R-:W-:Y:S05]  /*0330*/  EXIT ;  /* 0x000000000000794d */ /* 0x000fea0003800000 */
.L_x_0:
[----:B------:R-:W-:-:S00]  /*0340*/  BRA `(.L_x_0) ;  /* 0xfffffffc00fc7947 */ /* 0x000fc0000383ffff */
[----:B------:R-:W-:-:S00]  /*0350*/  NOP ;  /* 0x0000000000007918 */ /* 0x000fc00000000000 */
        /* <DEDUP_REMOVED lines=10> */
.L_x_1:


//--------------------- .nv.constant0.triton_poi_fused_convolution_relu_sgn_sub_7 --------------------------
	.section	.nv.constant0.triton_poi_fused_convolution_relu_sgn_sub_7,"a",@progbits
	.sectionflags	@""
	.align	4
.nv.constant0.triton_poi_fused_convolution_relu_sgn_sub_7:
	.zero		564
